//
// Generated by NVIDIA NVVM Compiler
//
// Compiler Build ID: CL-36424714
// Cuda compilation tools, release 13.0, V13.0.88
// Based on NVVM 20.0.0
//

.version 9.0
.target sm_100
.address_size 64

	// .globl	_Z6kernelv
.extern .func  (.param .b32 func_retval0) vprintf
(
	.param .b64 vprintf_param_0,
	.param .b64 vprintf_param_1
)
;
.global .align 1 .b8 $str[35] = {72, 101, 108, 108, 111, 32, 102, 114, 111, 109, 32, 98, 108, 111, 99, 107, 32, 37, 100, 10, 32, 72, 101, 108, 108, 111, 32, 119, 111, 114, 108, 100, 33, 10};

.visible .entry _Z6kernelv()
{
	.local .align 8 .b8 	__local_depot0[8];
	.reg .b64 	%SP;
	.reg .b64 	%SPL;
	.reg .b32 	%r<4>;
	.reg .b64 	%rd<5>;

	mov.u64 	%SPL, __local_depot0;
	cvta.local.u64 	%SP, %SPL;
	add.u64 	%rd1, %SP, 0;
	add.u64 	%rd2, %SPL, 0;
	mov.u32 	%r1, %ctaid.x;
	st.local.u32 	[%rd2], %r1;
	mov.u64 	%rd3, $str;
	cvta.global.u64 	%rd4, %rd3;
	{ // callseq 0, 0
	.param .b64 param0;
	st.param.b64 	[param0], %rd4;
	.param .b64 param1;
	st.param.b64 	[param1], %rd1;
	.param .b32 retval0;
	call.uni (retval0), 
	vprintf, 
	(
	param0, 
	param1
	);
	ld.param.b32 	%r2, [retval0];
	} // callseq 0
	ret;

}


// ===== COMPILED SASS (sm_100) =====

	.target	sm_100

	.elftype	@"ET_EXEC"


//--------------------- .note.nv.tkinfo           --------------------------
	.section	.note.nv.tkinfo,"",@"SHT_NOTE"
	.sectionflags	@"SHF_NOTE_NV_TKINFO"
	.tkinfo
        /*0018*/ 	.word	0x00000002
        /*0030*/ 	.string	""
        /*0030*/ 	.string	"ptxas"
        /*0030*/ 	.string	"Cuda compilation tools, release 13.0, V13.0.88"
        /*0030*/ 	.string	"Build cuda_13.0.r13.0/compiler.36424714_0"
        /*0030*/ 	.string	"-arch sm_100 -m 64 "



//--------------------- .note.nv.cuinfo           --------------------------
	.section	.note.nv.cuinfo,"",@"SHT_NOTE"
	.sectionflags	@"SHF_NOTE_NV_CUINFO"
        /*0018*/ 	.short	0x0002
        /*001a*/ 	.short	0x0064
        /*001c*/ 	.short	0x0082
	.zero		2


//--------------------- .nv.info                  --------------------------
	.section	.nv.info,"",@"SHT_CUDA_INFO"
	.align	4


	//----- nvinfo : EIATTR_REGCOUNT
	.align		4
        /*0000*/ 	.byte	0x04, 0x2f
        /*0002*/ 	.short	(.L_2 - .L_1)
	.align		4
.L_1:
        /*0004*/ 	.word	index@(_Z6kernelv)
        /*0008*/ 	.word	0x00000018


	//----- nvinfo : EIATTR_FRAME_SIZE
	.align		4
.L_2:
        /*000c*/ 	.byte	0x04, 0x11
        /*000e*/ 	.short	(.L_4 - .L_3)
	.align		4
.L_3:
        /*0010*/ 	.word	index@(_Z6kernelv)
        /*0014*/ 	.word	0x00000008


	//----- nvinfo : EIATTR_MIN_STACK_SIZE
	.align		4
.L_4:
        /*0018*/ 	.byte	0x04, 0x12
        /*001a*/ 	.short	(.L_6 - .L_5)
	.align		4
.L_5:
        /*001c*/ 	.word	index@(_Z6kernelv)
        /*0020*/ 	.word	0x00000008
.L_6:


//--------------------- .nv.compat                --------------------------
	.section	.nv.compat,"",@"SHT_CUDA_COMPAT_INFO"
	.align	4
        /*0000*/ 	.byte	0x02, 0x09, 0x00, 0x00, 0x02, 0x02, 0x01, 0x00, 0x02, 0x05, 0x05, 0x00, 0x03, 0x07, 0x01, 0x01
        /*0010*/ 	.byte	0x02, 0x03, 0x00, 0x00, 0x02, 0x06, 0x01, 0x00, 0x04, 0x0b, 0x08, 0x00, 0x09, 0x00, 0x00, 0x00
        /*0020*/ 	.byte	0x00, 0x00, 0x00, 0x00


//--------------------- .nv.info._Z6kernelv       --------------------------
	.section	.nv.info._Z6kernelv,"",@"SHT_CUDA_INFO"
	.sectionflags	@""
	.align	4


	//----- nvinfo : EIATTR_CUDA_API_VERSION
	.align		4
        /*0000*/ 	.byte	0x04, 0x37
        /*0002*/ 	.short	(.L_8 - .L_7)
.L_7:
        /*0004*/ 	.word	0x00000082


	//----- nvinfo : EIATTR_SPARSE_MMA_MASK
	.align		4
.L_8:
        /*0008*/ 	.byte	0x03, 0x50
        /*000a*/ 	.short	0x0000


	//----- nvinfo : EIATTR_MAXREG_COUNT
	.align		4
        /*000c*/ 	.byte	0x03, 0x1b
        /*000e*/ 	.short	0x00ff


	//----- nvinfo : EIATTR_EXTERNS
	.align		4
        /*0010*/ 	.byte	0x04, 0x0f
        /*0012*/ 	.short	(.L_10 - .L_9)


	//   ....[0]....
	.align		4
.L_9:
        /*0014*/ 	.word	index@(vprintf)


	//----- nvinfo : EIATTR_MERCURY_ISA_VERSION
	.align		4
.L_10:
        /*0018*/ 	.byte	0x03, 0x5f
        /*001a*/ 	.short	0x0101


	//----- nvinfo : EIATTR_VRC_CTA_INIT_COUNT
	.align		4
        /*001c*/ 	.byte	0x02, 0x4a
	.zero		1
	.zero		1


	//----- nvinfo : EIATTR_SYSCALL_OFFSETS
	.align		4
        /*0020*/ 	.byte	0x04, 0x46
        /*0022*/ 	.short	(.L_12 - .L_11)


	//   ....[0]....
.L_11:
        /*0024*/ 	.word	0x000000e0


	//----- nvinfo : EIATTR_EXIT_INSTR_OFFSETS
	.align		4
.L_12:
        /*0028*/ 	.byte	0x04, 0x1c
        /*002a*/ 	.short	(.L_14 - .L_13)


	//   ....[0]....
.L_13:
        /*002c*/ 	.word	0x000000f0


	//----- nvinfo : EIATTR_SW_WAR
	.align		4
.L_14:
        /*0030*/ 	.byte	0x04, 0x36
        /*0032*/ 	.short	(.L_16 - .L_15)
.L_15:
        /*0034*/ 	.word	0x00000008
.L_16:


//--------------------- .nv.callgraph             --------------------------
	.section	.nv.callgraph,"",@"SHT_CUDA_CALLGRAPH"
	.align	4
	.sectionentsize	8
	.align		4
        /*0000*/ 	.word	0x00000000
	.align		4
        /*0004*/ 	.word	0xffffffff
	.align		4
        /*0008*/ 	.word	index@(_Z6kernelv)
	.align		4
        /*000c*/ 	.word	index@(vprintf)
	.align		4
        /*0010*/ 	.word	0x00000000
	.align		4
        /*0014*/ 	.word	0xfffffffe
	.align		4
        /*0018*/ 	.word	0x00000000
	.align		4
        /*001c*/ 	.word	0xfffffffd
	.align		4
        /*0020*/ 	.word	0x00000000
	.align		4
        /*0024*/ 	.word	0xfffffffc


//--------------------- .nv.constant4             --------------------------
	.section	.nv.constant4,"a",@progbits
	.align	8
	.align		8
.nv.constant4:
        /*0000*/ 	.dword	vprintf
	.align		8
        /*0008*/ 	.dword	$str


//--------------------- .text._Z6kernelv          --------------------------
	.section	.text._Z6kernelv,"ax",@progbits
	.align	128
        .global         _Z6kernelv
        .type           _Z6kernelv,@function
        .size           _Z6kernelv,(.L_x_2 - _Z6kernelv)
        .other          _Z6kernelv,@"STO_CUDA_ENTRY STV_DEFAULT"
_Z6kernelv:
.text._Z6kernelv:
[----:B------:R-:W0:Y:S01]  /*0000*/  LDC R1, c[0x0][0x37c] ;  /* 0x0000df00ff017b82 */ /* 0x000e220000000800 */
[----:B------:R-:W1:Y:S01]  /*0010*/  S2R R8, SR_CTAID.X ;  /* 0x0000000000087919 */ /* 0x000e620000002500 */
[----:B0-----:R-:W-:Y:S01]  /*0020*/  VIADD R1, R1, 0xfffffff8 ;  /* 0xfffffff801017836 */ /* 0x001fe20000000000 */
[----:B------:R-:W-:Y:S01]  /*0030*/  MOV R0, 0x0 ;  /* 0x0000000000007802 */ /* 0x000fe20000000f00 */
[----:B------:R-:W0:Y:S04]  /*0040*/  LDCU UR4, c[0x0][0x2f8] ;  /* 0x00005f00ff0477ac */ /* 0x000e280008000800 */
[----:B------:R2:W3:Y:S01]  /*0050*/  LDC.64 R2, c[0x4][R0] ;  /* 0x0100000000027b82 */ /* 0x0004e20000000a00 */
[----:B------:R-:W4:Y:S01]  /*0060*/  LDCU.64 UR6, c[0x4][0x8] ;  /* 0x01000100ff0677ac */ /* 0x000f220008000a00 */
[----:B------:R-:W5:Y:S01]  /*0070*/  LDCU UR5, c[0x0][0x2fc] ;  /* 0x00005f80ff0577ac */ /* 0x000f620008000800 */
[----:B0-----:R-:W-:Y:S01]  /*0080*/  IADD3 R6, P0, PT, R1, UR4, RZ ;  /* 0x0000000401067c10 */ /* 0x001fe2000ff1e0ff */
[----:B----4-:R-:W-:Y:S01]  /*0090*/  IMAD.U32 R4, RZ, RZ, UR6 ;  /* 0x00000006ff047e24 */ /* 0x010fe2000f8e00ff */
[----:B------:R-:W-:-:S03]  /*00a0*/  MOV R5, UR7 ;  /* 0x0000000700057c02 */ /* 0x000fc60008000f00 */
[----:B-----5:R-:W-:Y:S01]  /*00b0*/  IMAD.X R7, RZ, RZ, UR5, P0 ;  /* 0x00000005ff077e24 */ /* 0x020fe200080e06ff */
[----:B-1----:R2:W-:Y:S07]  /*00c0*/  STL [R1], R8 ;  /* 0x0000000801007387 */ /* 0x0025ee0000100800 */
[----:B------:R-:W-:-:S07]  /*00d0*/  LEPC R20, `(.L_x_0) ;  /* 0x000000001014794e */ /* 0x000fce0000000000 */
[----:B--23--:R-:W-:Y:S05]  /*00e0*/  CALL.ABS.NOINC R2 ;  /* 0x0000000002007343 */ /* 0x00cfea0003c00000 */
.L_x_0:
[----:B------:R-:W-:Y:S05]  /*00f0*/  EXIT ;  /* 0x000000000000794d */ /* 0x000fea0003800000 */
.L_x_1:
[----:B------:R-:W-:-:S00]  /*0100*/  BRA `(.L_x_1) ;  /* 0xfffffffc00fc7947 */ /* 0x000fc0000383ffff */
[----:B------:R-:W-:-:S00]  /*0110*/  NOP ;  /* 0x0000000000007918 */ /* 0x000fc00000000000 */
        /* <DEDUP_REMOVED lines=14> */
.L_x_2:


//--------------------- .nv.global.init           --------------------------
	.section	.nv.global.init,"aw",@progbits
.nv.global.init:
	.type		$str,@object
	.size		$str,(.L_0 - $str)
$str:
        /*0000*/ 	.byte	0x48, 0x65, 0x6c, 0x6c, 0x6f, 0x20, 0x66, 0x72, 0x6f, 0x6d, 0x20, 0x62, 0x6c, 0x6f, 0x63, 0x6b
        /*0010*/ 	.byte	0x20, 0x25, 0x64, 0x0a, 0x20, 0x48, 0x65, 0x6c, 0x6c, 0x6f, 0x20, 0x77, 0x6f, 0x72, 0x6c, 0x64
        /*0020*/ 	.byte	0x21, 0x0a, 0x00
.L_0:


//--------------------- .nv.shared.reserved.0     --------------------------
	.section	.nv.shared.reserved.0,"aw",@nobits
	.weak		__nv_reservedSMEM_offset_0_alias
	.size		__nv_reservedSMEM_offset_0_alias, 0, 64
	.other		__nv_reservedSMEM_offset_0_alias,@"STO_CUDA_RESERVED_SHARED STV_DEFAULT"
__nv_reservedSMEM_offset_0_alias:
	.zero		0
	.zero		64


//--------------------- .nv.constant0._Z6kernelv  --------------------------
	.section	.nv.constant0._Z6kernelv,"a",@progbits
	.sectionflags	@""
	.align	4
.nv.constant0._Z6kernelv:
	.zero		896


//--------------------- SYMBOLS --------------------------

	.type		.nv.reservedSmem.offset0,@object
	.size		.nv.reservedSmem.offset0,0x4
	.type		vprintf,@function
